	.headerflags	@"EF_CUDA_TEXMODE_UNIFIED EF_CUDA_64BIT_ADDRESS EF_CUDA_ACCELERATORS EF_CUDA_SM90 EF_CUDA_VIRTUAL_SM(EF_CUDA_SM90)"
	.elftype	@"ET_EXEC"


//--------------------- .nv.info                  --------------------------
	.section	.nv.info,"",@"SHT_CUDA_INFO"
	.align	4


	//----- nvinfo : EIATTR_REGCOUNT
	.align		4
        /*0000*/ 	.byte	0x04, 0x2f
        /*0002*/ 	.short	(.L_1 - .L_0)
	.align		4
.L_0:
        /*0004*/ 	.word	index@(triton_poi_fused_add_clamp_21)
        /*0008*/ 	.word	0x00000008


	//----- nvinfo : EIATTR_MIN_STACK_SIZE
	.align		4
.L_1:
        /*000c*/ 	.byte	0x04, 0x12
        /*000e*/ 	.short	(.L_3 - .L_2)
	.align		4
.L_2:
        /*0010*/ 	.word	index@(triton_poi_fused_add_clamp_21)
        /*0014*/ 	.word	0x00000000


	//----- nvinfo : EIATTR_FRAME_SIZE
	.align		4
.L_3:
        /*0018*/ 	.byte	0x04, 0x11
        /*001a*/ 	.short	(.L_5 - .L_4)
	.align		4
.L_4:
        /*001c*/ 	.word	index@(triton_poi_fused_add_clamp_21)
        /*0020*/ 	.word	0x00000000


	//----- nvinfo : EIATTR_MIN_STACK_SIZE
	.align		4
.L_5:
        /*0024*/ 	.byte	0x04, 0x12
        /*0026*/ 	.short	(.L_7 - .L_6)
	.align		4
.L_6:
        /*0028*/ 	.word	index@(triton_poi_fused_add_clamp_21)
        /*002c*/ 	.word	0x00000000
.L_7:


//--------------------- .nv.info.triton_poi_fused_add_clamp_21 --------------------------
	.section	.nv.info.triton_poi_fused_add_clamp_21,"",@"SHT_CUDA_INFO"
	.sectionflags	@""
	.align	4


	//----- nvinfo : EIATTR_CUDA_API_VERSION
	.align		4
        /*0000*/ 	.byte	0x04, 0x37
        /*0002*/ 	.short	(.L_9 - .L_8)
.L_8:
        /*0004*/ 	.word	0x0000007c


	//----- nvinfo : EIATTR_KPARAM_INFO
	.align		4
.L_9:
        /*0008*/ 	.byte	0x04, 0x17
        /*000a*/ 	.short	(.L_11 - .L_10)
.L_10:
        /*000c*/ 	.word	0x00000000
        /*0010*/ 	.short	0x0001
        /*0012*/ 	.short	0x0008
        /*0014*/ 	.byte	0x00, 0xf0, 0x11, 0x00


	//----- nvinfo : EIATTR_KPARAM_INFO
	.align		4
.L_11:
        /*0018*/ 	.byte	0x04, 0x17
        /*001a*/ 	.short	(.L_13 - .L_12)
.L_12:
        /*001c*/ 	.word	0x00000000
        /*0020*/ 	.short	0x0000
        /*0022*/ 	.short	0x0000
        /*0024*/ 	.byte	0x00, 0xf4, 0x21, 0x00


	//----- nvinfo : EIATTR_SPARSE_MMA_MASK
	.align		4
.L_13:
        /*0028*/ 	.byte	0x03, 0x50
        /*002a*/ 	.short	0x0000


	//----- nvinfo : EIATTR_MAXREG_COUNT
	.align		4
        /*002c*/ 	.byte	0x03, 0x1b
        /*002e*/ 	.short	0x00ff


	//----- nvinfo : EIATTR_EXIT_INSTR_OFFSETS
	.align		4
        /*0030*/ 	.byte	0x04, 0x1c
        /*0032*/ 	.short	(.L_15 - .L_14)


	//   ....[0]....
.L_14:
        /*0034*/ 	.word	0x00000100


	//   ....[1]....
        /*0038*/ 	.word	0x00000130


	//----- nvinfo : EIATTR_REQNTID
	.align		4
.L_15:
        /*003c*/ 	.byte	0x04, 0x10
        /*003e*/ 	.short	(.L_17 - .L_16)
.L_16:
        /*0040*/ 	.word	0x00000020
        /*0044*/ 	.word	0x00000001
        /*0048*/ 	.word	0x00000001


	//----- nvinfo : EIATTR_CBANK_PARAM_SIZE
	.align		4
.L_17:
        /*004c*/ 	.byte	0x03, 0x19
        /*004e*/ 	.short	0x000c


	//----- nvinfo : EIATTR_PARAM_CBANK
	.align		4
        /*0050*/ 	.byte	0x04, 0x0a
        /*0052*/ 	.short	(.L_19 - .L_18)
	.align		4
.L_18:
        /*0054*/ 	.word	index@(.nv.constant0.triton_poi_fused_add_clamp_21)
        /*0058*/ 	.short	0x0210
        /*005a*/ 	.short	0x000c


	//----- nvinfo : EIATTR_SW_WAR
	.align		4
.L_19:
        /*005c*/ 	.byte	0x04, 0x36
        /*005e*/ 	.short	(.L_21 - .L_20)
.L_20:
        /*0060*/ 	.word	0x00000008
.L_21:


//--------------------- .nv.callgraph             --------------------------
	.section	.nv.callgraph,"",@"SHT_CUDA_CALLGRAPH"
	.align	4
	.sectionentsize	8
	.align		4
        /*0000*/ 	.word	0x00000000
	.align		4
        /*0004*/ 	.word	0xffffffff
	.align		4
        /*0008*/ 	.word	0x00000000
	.align		4
        /*000c*/ 	.word	0xfffffffe
	.align		4
        /*0010*/ 	.word	0x00000000
	.align		4
        /*0014*/ 	.word	0xfffffffd
	.align		4
        /*0018*/ 	.word	0x00000000
	.align		4
        /*001c*/ 	.word	0xfffffffc


//--------------------- .text.triton_poi_fused_add_clamp_21 --------------------------
	.section	.text.triton_poi_fused_add_clamp_21,"ax",@progbits
	.align	128
        .global         triton_poi_fused_add_clamp_21
        .type           triton_poi_fused_add_clamp_21,@function
        .size           triton_poi_fused_add_clamp_21,(.L_x_1 - triton_poi_fused_add_clamp_21)
        .other          triton_poi_fused_add_clamp_21,@"STO_CUDA_ENTRY STV_DEFAULT"
triton_poi_fused_add_clamp_21:
.text.triton_poi_fused_add_clamp_21:
[----:B------:R-:W0:Y:S02]  /*0000*/  LDC R1, c[0x0][0x28] ;  /* 0x00000a00ff017b82 */ /* 0x000e240000000800 */
[----:B------:R-:W1:Y:S01]  /*0010*/  S2R R2, SR_TID.X ;  /* 0x0000000000027919 */ /* 0x000e620000002100 */
[----:B------:R-:W2:Y:S01]  /*0020*/  LDC.64 R4, c[0x0][0x210] ;  /* 0x00008400ff047b82 */ /* 0x000ea20000000a00 */
[----:B------:R-:W3:Y:S01]  /*0030*/  S2R R3, SR_CTAID.X ;  /* 0x0000000000037919 */ /* 0x000ee20000002500 */
[C---:B-1----:R-:W-:Y:S02]  /*0040*/  LOP3.LUT R0, R2.reuse, 0x7, RZ, 0xc0, !PT ;  /* 0x0000000702007812 */ /* 0x042fe400078ec0ff */
[----:B------:R-:W-:-:S03]  /*0050*/  LOP3.LUT P0, RZ, R2, 0x18, RZ, 0xc0, !PT ;  /* 0x0000001802ff7812 */ /* 0x000fc6000780c0ff */
[----:B---3--:R-:W-:-:S04]  /*0060*/  IMAD R3, R3, 0x8, R0 ;  /* 0x0000000803037824 */ /* 0x008fc800078e0200 */
[C---:B--2---:R-:W-:Y:S01]  /*0070*/  IMAD.WIDE R4, R3.reuse, 0x8, R4 ;  /* 0x0000000803047825 */ /* 0x044fe200078e0204 */
[----:B------:R-:W-:Y:S02]  /*0080*/  I2FP.F32.S32 R0, R3 ;  /* 0x0000000300007245 */ /* 0x000fe40000201400 */
[----:B------:R-:W-:-:S03]  /*0090*/  ISETP.LT.AND P0, PT, R3, 0x8, !P0 ;  /* 0x000000080300780c */ /* 0x000fc60004701270 */
[----:B------:R-:W-:-:S05]  /*00a0*/  FMUL R0, R0, 0.42857143282890319824 ;  /* 0x3edb6db700007820 */ /* 0x000fca0000400000 */
[----:B------:R-:W-:-:S06]  /*00b0*/  FMNMX R0, RZ, R0, !PT ;  /* 0x00000000ff007209 */ /* 0x000fcc0007800000 */
[----:B------:R-:W1:Y:S02]  /*00c0*/  F2I.TRUNC.NTZ R0, R0 ;  /* 0x0000000000007305 */ /* 0x000e64000020f100 */
[----:B-1----:R-:W-:-:S05]  /*00d0*/  VIMNMX R2, R0, 0x2, PT ;  /* 0x0000000200027848 */ /* 0x002fca0003fe0100 */
[----:B------:R-:W-:-:S05]  /*00e0*/  VIADD R2, R2, 0x1 ;  /* 0x0000000102027836 */ /* 0x000fca0000000000 */
[----:B------:R-:W-:Y:S01]  /*00f0*/  SHF.R.S32.HI R3, RZ, 0x1f, R2 ;  /* 0x0000001fff037819 */ /* 0x000fe20000011402 */
[----:B------:R-:W-:Y:S06]  /*0100*/  @!P0 EXIT ;  /* 0x000000000000894d */ /* 0x000fec0003800000 */
[----:B------:R-:W-:Y:S02]  /*0110*/  ULDC.64 UR4, c[0x0][0x208] ;  /* 0x0000820000047ab9 */ /* 0x000fe40000000a00 */
[----:B------:R-:W-:Y:S01]  /*0120*/  STG.E.64 desc[UR4][R4.64], R2 ;  /* 0x0000000204007986 */ /* 0x000fe2000c101b04 */
[----:B------:R-:W-:Y:S05]  /*0130*/  EXIT ;  /* 0x000000000000794d */ /* 0x000fea0003800000 */
.L_x_0:
[----:B------:R-:W-:-:S00]  /*0140*/  BRA `(.L_x_0) ;  /* 0xfffffffc00fc7947 */ /* 0x000fc0000383ffff */
[----:B------:R-:W-:-:S00]  /*0150*/  NOP ;  /* 0x0000000000007918 */ /* 0x000fc00000000000 */
        /* <DEDUP_REMOVED lines=10> */
.L_x_1:


//--------------------- .nv.constant0.triton_poi_fused_add_clamp_21 --------------------------
	.section	.nv.constant0.triton_poi_fused_add_clamp_21,"a",@progbits
	.sectionflags	@""
	.align	4
.nv.constant0.triton_poi_fused_add_clamp_21:
	.zero		540
